//
// Generated by NVIDIA NVVM Compiler
//
// Compiler Build ID: CL-36424714
// Cuda compilation tools, release 13.0, V13.0.88
// Based on NVVM 20.0.0
//

.version 9.0
.target sm_100
.address_size 64

	// .globl	_Z10ConvKernelPfPKfiiiiiiiiiiiiS_S_

.visible .entry _Z10ConvKernelPfPKfiiiiiiiiiiiiS_S_(
	.param .u64 .ptr .align 1 _Z10ConvKernelPfPKfiiiiiiiiiiiiS_S__param_0,
	.param .u64 .ptr .align 1 _Z10ConvKernelPfPKfiiiiiiiiiiiiS_S__param_1,
	.param .u32 _Z10ConvKernelPfPKfiiiiiiiiiiiiS_S__param_2,
	.param .u32 _Z10ConvKernelPfPKfiiiiiiiiiiiiS_S__param_3,
	.param .u32 _Z10ConvKernelPfPKfiiiiiiiiiiiiS_S__param_4,
	.param .u32 _Z10ConvKernelPfPKfiiiiiiiiiiiiS_S__param_5,
	.param .u32 _Z10ConvKernelPfPKfiiiiiiiiiiiiS_S__param_6,
	.param .u32 _Z10ConvKernelPfPKfiiiiiiiiiiiiS_S__param_7,
	.param .u32 _Z10ConvKernelPfPKfiiiiiiiiiiiiS_S__param_8,
	.param .u32 _Z10ConvKernelPfPKfiiiiiiiiiiiiS_S__param_9,
	.param .u32 _Z10ConvKernelPfPKfiiiiiiiiiiiiS_S__param_10,
	.param .u32 _Z10ConvKernelPfPKfiiiiiiiiiiiiS_S__param_11,
	.param .u32 _Z10ConvKernelPfPKfiiiiiiiiiiiiS_S__param_12,
	.param .u32 _Z10ConvKernelPfPKfiiiiiiiiiiiiS_S__param_13,
	.param .u64 .ptr .align 1 _Z10ConvKernelPfPKfiiiiiiiiiiiiS_S__param_14,
	.param .u64 .ptr .align 1 _Z10ConvKernelPfPKfiiiiiiiiiiiiS_S__param_15
)
{
	.reg .pred 	%p<95>;
	.reg .b32 	%r<90>;
	.reg .b32 	%f<117>;
	.reg .b64 	%rd<30>;

	ld.param.u64 	%rd11, [_Z10ConvKernelPfPKfiiiiiiiiiiiiS_S__param_1];
	ld.param.u32 	%r30, [_Z10ConvKernelPfPKfiiiiiiiiiiiiS_S__param_2];
	ld.param.u32 	%r41, [_Z10ConvKernelPfPKfiiiiiiiiiiiiS_S__param_3];
	ld.param.u32 	%r31, [_Z10ConvKernelPfPKfiiiiiiiiiiiiS_S__param_4];
	ld.param.u32 	%r32, [_Z10ConvKernelPfPKfiiiiiiiiiiiiS_S__param_5];
	ld.param.u32 	%r33, [_Z10ConvKernelPfPKfiiiiiiiiiiiiS_S__param_6];
	ld.param.u32 	%r34, [_Z10ConvKernelPfPKfiiiiiiiiiiiiS_S__param_7];
	ld.param.u32 	%r35, [_Z10ConvKernelPfPKfiiiiiiiiiiiiS_S__param_8];
	ld.param.u32 	%r36, [_Z10ConvKernelPfPKfiiiiiiiiiiiiS_S__param_9];
	ld.param.u32 	%r37, [_Z10ConvKernelPfPKfiiiiiiiiiiiiS_S__param_10];
	ld.param.u32 	%r38, [_Z10ConvKernelPfPKfiiiiiiiiiiiiS_S__param_11];
	ld.param.u32 	%r39, [_Z10ConvKernelPfPKfiiiiiiiiiiiiS_S__param_12];
	ld.param.u32 	%r40, [_Z10ConvKernelPfPKfiiiiiiiiiiiiS_S__param_13];
	ld.param.u64 	%rd12, [_Z10ConvKernelPfPKfiiiiiiiiiiiiS_S__param_14];
	ld.param.u64 	%rd10, [_Z10ConvKernelPfPKfiiiiiiiiiiiiS_S__param_15];
	cvta.to.global.u64 	%rd1, %rd12;
	cvta.to.global.u64 	%rd2, %rd11;
	mov.u32 	%r42, %ctaid.x;
	mov.u32 	%r43, %ntid.x;
	mov.u32 	%r44, %tid.x;
	mad.lo.s32 	%r45, %r42, %r43, %r44;
	div.s32 	%r46, %r45, %r37;
	div.s32 	%r1, %r46, %r38;
	mul.lo.s32 	%r47, %r38, %r37;
	rem.s32 	%r48, %r45, %r47;
	div.s32 	%r2, %r48, %r38;
	mul.lo.s32 	%r49, %r2, %r38;
	sub.s32 	%r3, %r48, %r49;
	setp.ge.s32 	%p2, %r1, %r41;
	setp.ge.s32 	%p3, %r2, %r37;
	or.pred  	%p4, %p2, %p3;
	setp.lt.s32 	%p5, %r38, 0;
	or.pred  	%p6, %p5, %p4;
	@%p6 bra 	$L__BB0_49;
	cvta.to.global.u64 	%rd13, %rd10;
	mul.wide.s32 	%rd14, %r1, 4;
	add.s64 	%rd15, %rd13, %rd14;
	ld.global.f32 	%f115, [%rd15];
	setp.lt.s32 	%p7, %r30, 1;
	@%p7 bra 	$L__BB0_48;
	mul.lo.s32 	%r4, %r3, %r36;
	add.s32 	%r5, %r40, %r32;
	min.s32 	%r50, %r33, %r34;
	setp.lt.s32 	%p8, %r50, 1;
	@%p8 bra 	$L__BB0_48;
	and.b32  	%r6, %r34, 7;
	and.b32  	%r7, %r34, 3;
	and.b32  	%r8, %r34, 2147483640;
	and.b32  	%r9, %r34, 1;
	add.s32 	%r10, %r39, %r31;
	mul.lo.s32 	%r11, %r2, %r35;
	mov.b32 	%r84, 0;
$L__BB0_4:
	mad.lo.s32 	%r53, %r1, %r30, %r84;
	mul.lo.s32 	%r13, %r53, %r33;
	mov.b32 	%r85, 0;
$L__BB0_5:
	setp.lt.u32 	%p9, %r34, 8;
	add.s32 	%r55, %r85, %r11;
	setp.ge.s32 	%p10, %r55, %r39;
	setp.lt.s32 	%p11, %r55, %r10;
	and.pred  	%p1, %p10, %p11;
	sub.s32 	%r56, %r55, %r39;
	mad.lo.s32 	%r57, %r84, %r31, %r56;
	mul.lo.s32 	%r58, %r57, %r32;
	sub.s32 	%r15, %r58, %r40;
	add.s32 	%r59, %r13, %r85;
	mul.lo.s32 	%r16, %r59, %r34;
	mov.b32 	%r88, 0;
	@%p9 bra 	$L__BB0_24;
	mov.b32 	%r86, 0;
	not.pred 	%p13, %p1;
$L__BB0_7:
	.pragma "nounroll";
	add.s32 	%r18, %r86, %r4;
	setp.lt.s32 	%p12, %r18, %r40;
	or.pred  	%p14, %p13, %p12;
	setp.ge.s32 	%p15, %r18, %r5;
	add.s32 	%r61, %r15, %r18;
	mul.wide.s32 	%rd16, %r61, 4;
	add.s64 	%rd3, %rd2, %rd16;
	mov.f32 	%f94, 0f00000000;
	or.pred  	%p16, %p14, %p15;
	@%p16 bra 	$L__BB0_9;
	ld.global.f32 	%f94, [%rd3];
$L__BB0_9:
	add.s32 	%r62, %r86, %r16;
	mul.wide.s32 	%rd17, %r62, 4;
	add.s64 	%rd4, %rd1, %rd17;
	ld.global.f32 	%f61, [%rd4];
	fma.rn.f32 	%f7, %f94, %f61, %f115;
	add.s32 	%r63, %r18, 1;
	setp.lt.s32 	%p17, %r63, %r40;
	or.pred  	%p19, %p13, %p17;
	setp.ge.s32 	%p20, %r63, %r5;
	mov.f32 	%f95, 0f00000000;
	or.pred  	%p21, %p19, %p20;
	@%p21 bra 	$L__BB0_11;
	ld.global.f32 	%f95, [%rd3+4];
$L__BB0_11:
	ld.global.f32 	%f63, [%rd4+4];
	fma.rn.f32 	%f10, %f95, %f63, %f7;
	add.s32 	%r64, %r18, 2;
	setp.lt.s32 	%p22, %r64, %r40;
	or.pred  	%p24, %p13, %p22;
	setp.ge.s32 	%p25, %r64, %r5;
	mov.f32 	%f96, 0f00000000;
	or.pred  	%p26, %p24, %p25;
	@%p26 bra 	$L__BB0_13;
	ld.global.f32 	%f96, [%rd3+8];
$L__BB0_13:
	ld.global.f32 	%f65, [%rd4+8];
	fma.rn.f32 	%f13, %f96, %f65, %f10;
	add.s32 	%r65, %r18, 3;
	setp.lt.s32 	%p27, %r65, %r40;
	or.pred  	%p29, %p13, %p27;
	setp.ge.s32 	%p30, %r65, %r5;
	mov.f32 	%f97, 0f00000000;
	or.pred  	%p31, %p29, %p30;
	@%p31 bra 	$L__BB0_15;
	ld.global.f32 	%f97, [%rd3+12];
$L__BB0_15:
	ld.global.f32 	%f67, [%rd4+12];
	fma.rn.f32 	%f16, %f97, %f67, %f13;
	add.s32 	%r66, %r18, 4;
	setp.lt.s32 	%p32, %r66, %r40;
	or.pred  	%p34, %p13, %p32;
	setp.ge.s32 	%p35, %r66, %r5;
	mov.f32 	%f98, 0f00000000;
	or.pred  	%p36, %p34, %p35;
	@%p36 bra 	$L__BB0_17;
	ld.global.f32 	%f98, [%rd3+16];
$L__BB0_17:
	ld.global.f32 	%f69, [%rd4+16];
	fma.rn.f32 	%f19, %f98, %f69, %f16;
	add.s32 	%r67, %r18, 5;
	setp.lt.s32 	%p37, %r67, %r40;
	or.pred  	%p39, %p13, %p37;
	setp.ge.s32 	%p40, %r67, %r5;
	mov.f32 	%f99, 0f00000000;
	or.pred  	%p41, %p39, %p40;
	@%p41 bra 	$L__BB0_19;
	ld.global.f32 	%f99, [%rd3+20];
$L__BB0_19:
	ld.global.f32 	%f71, [%rd4+20];
	fma.rn.f32 	%f22, %f99, %f71, %f19;
	add.s32 	%r68, %r18, 6;
	setp.lt.s32 	%p42, %r68, %r40;
	or.pred  	%p44, %p13, %p42;
	setp.ge.s32 	%p45, %r68, %r5;
	mov.f32 	%f100, 0f00000000;
	or.pred  	%p46, %p44, %p45;
	@%p46 bra 	$L__BB0_21;
	ld.global.f32 	%f100, [%rd3+24];
$L__BB0_21:
	ld.global.f32 	%f73, [%rd4+24];
	fma.rn.f32 	%f25, %f100, %f73, %f22;
	add.s32 	%r69, %r18, 7;
	setp.lt.s32 	%p47, %r69, %r40;
	or.pred  	%p49, %p13, %p47;
	setp.ge.s32 	%p50, %r69, %r5;
	mov.f32 	%f101, 0f00000000;
	or.pred  	%p51, %p49, %p50;
	@%p51 bra 	$L__BB0_23;
	ld.global.f32 	%f101, [%rd3+28];
$L__BB0_23:
	ld.global.f32 	%f74, [%rd4+28];
	fma.rn.f32 	%f115, %f101, %f74, %f25;
	add.s32 	%r86, %r86, 8;
	setp.ne.s32 	%p52, %r86, %r8;
	mov.u32 	%r88, %r8;
	@%p52 bra 	$L__BB0_7;
$L__BB0_24:
	setp.eq.s32 	%p53, %r6, 0;
	@%p53 bra 	$L__BB0_46;
	add.s32 	%r70, %r6, -1;
	setp.lt.u32 	%p54, %r70, 3;
	@%p54 bra 	$L__BB0_35;
	add.s32 	%r21, %r88, %r4;
	setp.lt.s32 	%p55, %r21, %r40;
	not.pred 	%p56, %p1;
	or.pred  	%p57, %p56, %p55;
	setp.ge.s32 	%p58, %r21, %r5;
	add.s32 	%r72, %r15, %r21;
	mul.wide.s32 	%rd18, %r72, 4;
	add.s64 	%rd5, %rd2, %rd18;
	mov.f32 	%f104, 0f00000000;
	or.pred  	%p59, %p57, %p58;
	@%p59 bra 	$L__BB0_28;
	ld.global.f32 	%f104, [%rd5];
$L__BB0_28:
	add.s32 	%r73, %r88, %r16;
	mul.wide.s32 	%rd19, %r73, 4;
	add.s64 	%rd6, %rd1, %rd19;
	ld.global.f32 	%f78, [%rd6];
	fma.rn.f32 	%f33, %f104, %f78, %f115;
	add.s32 	%r74, %r21, 1;
	setp.lt.s32 	%p60, %r74, %r40;
	or.pred  	%p62, %p56, %p60;
	setp.ge.s32 	%p63, %r74, %r5;
	mov.f32 	%f105, 0f00000000;
	or.pred  	%p64, %p62, %p63;
	@%p64 bra 	$L__BB0_30;
	ld.global.f32 	%f105, [%rd5+4];
$L__BB0_30:
	ld.global.f32 	%f80, [%rd6+4];
	fma.rn.f32 	%f36, %f105, %f80, %f33;
	add.s32 	%r75, %r21, 2;
	setp.lt.s32 	%p65, %r75, %r40;
	or.pred  	%p67, %p56, %p65;
	setp.ge.s32 	%p68, %r75, %r5;
	mov.f32 	%f106, 0f00000000;
	or.pred  	%p69, %p67, %p68;
	@%p69 bra 	$L__BB0_32;
	ld.global.f32 	%f106, [%rd5+8];
$L__BB0_32:
	ld.global.f32 	%f82, [%rd6+8];
	fma.rn.f32 	%f39, %f106, %f82, %f36;
	add.s32 	%r76, %r21, 3;
	setp.lt.s32 	%p70, %r76, %r40;
	or.pred  	%p72, %p56, %p70;
	setp.ge.s32 	%p73, %r76, %r5;
	mov.f32 	%f107, 0f00000000;
	or.pred  	%p74, %p72, %p73;
	@%p74 bra 	$L__BB0_34;
	ld.global.f32 	%f107, [%rd5+12];
$L__BB0_34:
	ld.global.f32 	%f83, [%rd6+12];
	fma.rn.f32 	%f115, %f107, %f83, %f39;
	add.s32 	%r88, %r88, 4;
$L__BB0_35:
	setp.eq.s32 	%p75, %r7, 0;
	@%p75 bra 	$L__BB0_46;
	setp.eq.s32 	%p76, %r7, 1;
	@%p76 bra 	$L__BB0_42;
	add.s32 	%r24, %r88, %r4;
	setp.lt.s32 	%p77, %r24, %r40;
	not.pred 	%p78, %p1;
	or.pred  	%p79, %p78, %p77;
	setp.ge.s32 	%p80, %r24, %r5;
	add.s32 	%r77, %r15, %r24;
	mul.wide.s32 	%rd20, %r77, 4;
	add.s64 	%rd7, %rd2, %rd20;
	mov.f32 	%f110, 0f00000000;
	or.pred  	%p81, %p79, %p80;
	@%p81 bra 	$L__BB0_39;
	ld.global.f32 	%f110, [%rd7];
$L__BB0_39:
	add.s32 	%r78, %r88, %r16;
	mul.wide.s32 	%rd21, %r78, 4;
	add.s64 	%rd8, %rd1, %rd21;
	ld.global.f32 	%f87, [%rd8];
	fma.rn.f32 	%f47, %f110, %f87, %f115;
	add.s32 	%r79, %r24, 1;
	setp.lt.s32 	%p82, %r79, %r40;
	or.pred  	%p84, %p78, %p82;
	setp.ge.s32 	%p85, %r79, %r5;
	mov.f32 	%f111, 0f00000000;
	or.pred  	%p86, %p84, %p85;
	@%p86 bra 	$L__BB0_41;
	ld.global.f32 	%f111, [%rd7+4];
$L__BB0_41:
	ld.global.f32 	%f88, [%rd8+4];
	fma.rn.f32 	%f115, %f111, %f88, %f47;
	add.s32 	%r88, %r88, 2;
$L__BB0_42:
	setp.eq.s32 	%p87, %r9, 0;
	@%p87 bra 	$L__BB0_46;
	add.s32 	%r27, %r88, %r4;
	setp.lt.s32 	%p88, %r27, %r40;
	not.pred 	%p89, %p1;
	or.pred  	%p90, %p89, %p88;
	setp.ge.s32 	%p91, %r27, %r5;
	mov.f32 	%f114, 0f00000000;
	or.pred  	%p92, %p90, %p91;
	@%p92 bra 	$L__BB0_45;
	add.s32 	%r80, %r15, %r27;
	mul.wide.s32 	%rd22, %r80, 4;
	add.s64 	%rd23, %rd2, %rd22;
	ld.global.f32 	%f114, [%rd23];
$L__BB0_45:
	add.s32 	%r81, %r88, %r16;
	mul.wide.s32 	%rd24, %r81, 4;
	add.s64 	%rd25, %rd1, %rd24;
	ld.global.f32 	%f90, [%rd25];
	fma.rn.f32 	%f115, %f114, %f90, %f115;
$L__BB0_46:
	add.s32 	%r85, %r85, 1;
	setp.ne.s32 	%p93, %r85, %r33;
	@%p93 bra 	$L__BB0_5;
	add.s32 	%r84, %r84, 1;
	setp.ne.s32 	%p94, %r84, %r30;
	@%p94 bra 	$L__BB0_4;
$L__BB0_48:
	ld.param.u64 	%rd29, [_Z10ConvKernelPfPKfiiiiiiiiiiiiS_S__param_0];
	mad.lo.s32 	%r82, %r1, %r37, %r2;
	mad.lo.s32 	%r83, %r82, %r38, %r3;
	cvta.to.global.u64 	%rd26, %rd29;
	mul.wide.s32 	%rd27, %r83, 4;
	add.s64 	%rd28, %rd26, %rd27;
	st.global.f32 	[%rd28], %f115;
$L__BB0_49:
	ret;

}


// ===== COMPILED SASS (sm_100) =====

	.target	sm_100

	.elftype	@"ET_EXEC"


//--------------------- .note.nv.tkinfo           --------------------------
	.section	.note.nv.tkinfo,"",@"SHT_NOTE"
	.sectionflags	@"SHF_NOTE_NV_TKINFO"
	.tkinfo
        /*0018*/ 	.word	0x00000002
        /*0030*/ 	.string	""
        /*0030*/ 	.string	"ptxas"
        /*0030*/ 	.string	"Cuda compilation tools, release 13.0, V13.0.88"
        /*0030*/ 	.string	"Build cuda_13.0.r13.0/compiler.36424714_0"
        /*0030*/ 	.string	"-arch sm_100 -m 64 "



//--------------------- .note.nv.cuinfo           --------------------------
	.section	.note.nv.cuinfo,"",@"SHT_NOTE"
	.sectionflags	@"SHF_NOTE_NV_CUINFO"
        /*0018*/ 	.short	0x0002
        /*001a*/ 	.short	0x0064
        /*001c*/ 	.short	0x0082
	.zero		2


//--------------------- .nv.info                  --------------------------
	.section	.nv.info,"",@"SHT_CUDA_INFO"
	.align	4


	//----- nvinfo : EIATTR_REGCOUNT
	.align		4
        /*0000*/ 	.byte	0x04, 0x2f
        /*0002*/ 	.short	(.L_1 - .L_0)
	.align		4
.L_0:
        /*0004*/ 	.word	index@(_Z10ConvKernelPfPKfiiiiiiiiiiiiS_S_)
        /*0008*/ 	.word	0x0000001e


	//----- nvinfo : EIATTR_FRAME_SIZE
	.align		4
.L_1:
        /*000c*/ 	.byte	0x04, 0x11
        /*000e*/ 	.short	(.L_3 - .L_2)
	.align		4
.L_2:
        /*0010*/ 	.word	index@(_Z10ConvKernelPfPKfiiiiiiiiiiiiS_S_)
        /*0014*/ 	.word	0x00000000


	//----- nvinfo : EIATTR_MIN_STACK_SIZE
	.align		4
.L_3:
        /*0018*/ 	.byte	0x04, 0x12
        /*001a*/ 	.short	(.L_5 - .L_4)
	.align		4
.L_4:
        /*001c*/ 	.word	index@(_Z10ConvKernelPfPKfiiiiiiiiiiiiS_S_)
        /*0020*/ 	.word	0x00000000
.L_5:


//--------------------- .nv.compat                --------------------------
	.section	.nv.compat,"",@"SHT_CUDA_COMPAT_INFO"
	.align	4
        /*0000*/ 	.byte	0x02, 0x09, 0x00, 0x00, 0x02, 0x02, 0x01, 0x00, 0x02, 0x05, 0x05, 0x00, 0x03, 0x07, 0x01, 0x01
        /*0010*/ 	.byte	0x02, 0x03, 0x00, 0x00, 0x02, 0x06, 0x01, 0x00, 0x04, 0x0b, 0x08, 0x00, 0x09, 0x00, 0x00, 0x00
        /*0020*/ 	.byte	0x00, 0x00, 0x00, 0x00


//--------------------- .nv.info._Z10ConvKernelPfPKfiiiiiiiiiiiiS_S_ --------------------------
	.section	.nv.info._Z10ConvKernelPfPKfiiiiiiiiiiiiS_S_,"",@"SHT_CUDA_INFO"
	.sectionflags	@""
	.align	4


	//----- nvinfo : EIATTR_CUDA_API_VERSION
	.align		4
        /*0000*/ 	.byte	0x04, 0x37
        /*0002*/ 	.short	(.L_7 - .L_6)
.L_6:
        /*0004*/ 	.word	0x00000082


	//----- nvinfo : EIATTR_KPARAM_INFO
	.align		4
.L_7:
        /*0008*/ 	.byte	0x04, 0x17
        /*000a*/ 	.short	(.L_9 - .L_8)
.L_8:
        /*000c*/ 	.word	0x00000000
        /*0010*/ 	.short	0x000f
        /*0012*/ 	.short	0x0048
        /*0014*/ 	.byte	0x00, 0xf5, 0x21, 0x00


	//----- nvinfo : EIATTR_KPARAM_INFO
	.align		4
.L_9:
        /*0018*/ 	.byte	0x04, 0x17
        /*001a*/ 	.short	(.L_11 - .L_10)
.L_10:
        /*001c*/ 	.word	0x00000000
        /*0020*/ 	.short	0x000e
        /*0022*/ 	.short	0x0040
        /*0024*/ 	.byte	0x00, 0xf5, 0x21, 0x00


	//----- nvinfo : EIATTR_KPARAM_INFO
	.align		4
.L_11:
        /*0028*/ 	.byte	0x04, 0x17
        /*002a*/ 	.short	(.L_13 - .L_12)
.L_12:
        /*002c*/ 	.word	0x00000000
        /*0030*/ 	.short	0x000d
        /*0032*/ 	.short	0x003c
        /*0034*/ 	.byte	0x00, 0xf0, 0x11, 0x00


	//----- nvinfo : EIATTR_KPARAM_INFO
	.align		4
.L_13:
        /*0038*/ 	.byte	0x04, 0x17
        /*003a*/ 	.short	(.L_15 - .L_14)
.L_14:
        /*003c*/ 	.word	0x00000000
        /*0040*/ 	.short	0x000c
        /*0042*/ 	.short	0x0038
        /*0044*/ 	.byte	0x00, 0xf0, 0x11, 0x00


	//----- nvinfo : EIATTR_KPARAM_INFO
	.align		4
.L_15:
        /*0048*/ 	.byte	0x04, 0x17
        /*004a*/ 	.short	(.L_17 - .L_16)
.L_16:
        /*004c*/ 	.word	0x00000000
        /*0050*/ 	.short	0x000b
        /*0052*/ 	.short	0x0034
        /*0054*/ 	.byte	0x00, 0xf0, 0x11, 0x00


	//----- nvinfo : EIATTR_KPARAM_INFO
	.align		4
.L_17:
        /*0058*/ 	.byte	0x04, 0x17
        /*005a*/ 	.short	(.L_19 - .L_18)
.L_18:
        /*005c*/ 	.word	0x00000000
        /*0060*/ 	.short	0x000a
        /*0062*/ 	.short	0x0030
        /*0064*/ 	.byte	0x00, 0xf0, 0x11, 0x00


	//----- nvinfo : EIATTR_KPARAM_INFO
	.align		4
.L_19:
        /*0068*/ 	.byte	0x04, 0x17
        /*006a*/ 	.short	(.L_21 - .L_20)
.L_20:
        /*006c*/ 	.word	0x00000000
        /*0070*/ 	.short	0x0009
        /*0072*/ 	.short	0x002c
        /*0074*/ 	.byte	0x00, 0xf0, 0x11, 0x00


	//----- nvinfo : EIATTR_KPARAM_INFO
	.align		4
.L_21:
        /*0078*/ 	.byte	0x04, 0x17
        /*007a*/ 	.short	(.L_23 - .L_22)
.L_22:
        /*007c*/ 	.word	0x00000000
        /*0080*/ 	.short	0x0008
        /*0082*/ 	.short	0x0028
        /*0084*/ 	.byte	0x00, 0xf0, 0x11, 0x00


	//----- nvinfo : EIATTR_KPARAM_INFO
	.align		4
.L_23:
        /*0088*/ 	.byte	0x04, 0x17
        /*008a*/ 	.short	(.L_25 - .L_24)
.L_24:
        /*008c*/ 	.word	0x00000000
        /*0090*/ 	.short	0x0007
        /*0092*/ 	.short	0x0024
        /*0094*/ 	.byte	0x00, 0xf0, 0x11, 0x00


	//----- nvinfo : EIATTR_KPARAM_INFO
	.align		4
.L_25:
        /*0098*/ 	.byte	0x04, 0x17
        /*009a*/ 	.short	(.L_27 - .L_26)
.L_26:
        /*009c*/ 	.word	0x00000000
        /*00a0*/ 	.short	0x0006
        /*00a2*/ 	.short	0x0020
        /*00a4*/ 	.byte	0x00, 0xf0, 0x11, 0x00


	//----- nvinfo : EIATTR_KPARAM_INFO
	.align		4
.L_27:
        /*00a8*/ 	.byte	0x04, 0x17
        /*00aa*/ 	.short	(.L_29 - .L_28)
.L_28:
        /*00ac*/ 	.word	0x00000000
        /*00b0*/ 	.short	0x0005
        /*00b2*/ 	.short	0x001c
        /*00b4*/ 	.byte	0x00, 0xf0, 0x11, 0x00


	//----- nvinfo : EIATTR_KPARAM_INFO
	.align		4
.L_29:
        /*00b8*/ 	.byte	0x04, 0x17
        /*00ba*/ 	.short	(.L_31 - .L_30)
.L_30:
        /*00bc*/ 	.word	0x00000000
        /*00c0*/ 	.short	0x0004
        /*00c2*/ 	.short	0x0018
        /*00c4*/ 	.byte	0x00, 0xf0, 0x11, 0x00


	//----- nvinfo : EIATTR_KPARAM_INFO
	.align		4
.L_31:
        /*00c8*/ 	.byte	0x04, 0x17
        /*00ca*/ 	.short	(.L_33 - .L_32)
.L_32:
        /*00cc*/ 	.word	0x00000000
        /*00d0*/ 	.short	0x0003
        /*00d2*/ 	.short	0x0014
        /*00d4*/ 	.byte	0x00, 0xf0, 0x11, 0x00


	//----- nvinfo : EIATTR_KPARAM_INFO
	.align		4
.L_33:
        /*00d8*/ 	.byte	0x04, 0x17
        /*00da*/ 	.short	(.L_35 - .L_34)
.L_34:
        /*00dc*/ 	.word	0x00000000
        /*00e0*/ 	.short	0x0002
        /*00e2*/ 	.short	0x0010
        /*00e4*/ 	.byte	0x00, 0xf0, 0x11, 0x00


	//----- nvinfo : EIATTR_KPARAM_INFO
	.align		4
.L_35:
        /*00e8*/ 	.byte	0x04, 0x17
        /*00ea*/ 	.short	(.L_37 - .L_36)
.L_36:
        /*00ec*/ 	.word	0x00000000
        /*00f0*/ 	.short	0x0001
        /*00f2*/ 	.short	0x0008
        /*00f4*/ 	.byte	0x00, 0xf5, 0x21, 0x00


	//----- nvinfo : EIATTR_KPARAM_INFO
	.align		4
.L_37:
        /*00f8*/ 	.byte	0x04, 0x17
        /*00fa*/ 	.short	(.L_39 - .L_38)
.L_38:
        /*00fc*/ 	.word	0x00000000
        /*0100*/ 	.short	0x0000
        /*0102*/ 	.short	0x0000
        /*0104*/ 	.byte	0x00, 0xf5, 0x21, 0x00


	//----- nvinfo : EIATTR_SPARSE_MMA_MASK
	.align		4
.L_39:
        /*0108*/ 	.byte	0x03, 0x50
        /*010a*/ 	.short	0x0000


	//----- nvinfo : EIATTR_MAXREG_COUNT
	.align		4
        /*010c*/ 	.byte	0x03, 0x1b
        /*010e*/ 	.short	0x00ff


	//----- nvinfo : EIATTR_MERCURY_ISA_VERSION
	.align		4
        /*0110*/ 	.byte	0x03, 0x5f
        /*0112*/ 	.short	0x0101


	//----- nvinfo : EIATTR_VRC_CTA_INIT_COUNT
	.align		4
        /*0114*/ 	.byte	0x02, 0x4a
	.zero		1
	.zero		1


	//----- nvinfo : EIATTR_EXIT_INSTR_OFFSETS
	.align		4
        /*0118*/ 	.byte	0x04, 0x1c
        /*011a*/ 	.short	(.L_41 - .L_40)


	//   ....[0]....
.L_40:
        /*011c*/ 	.word	0x00000620


	//   ....[1]....
        /*0120*/ 	.word	0x000012e0


	//----- nvinfo : EIATTR_CBANK_PARAM_SIZE
	.align		4
.L_41:
        /*0124*/ 	.byte	0x03, 0x19
        /*0126*/ 	.short	0x0050


	//----- nvinfo : EIATTR_PARAM_CBANK
	.align		4
        /*0128*/ 	.byte	0x04, 0x0a
        /*012a*/ 	.short	(.L_43 - .L_42)
	.align		4
.L_42:
        /*012c*/ 	.word	index@(.nv.constant0._Z10ConvKernelPfPKfiiiiiiiiiiiiS_S_)
        /*0130*/ 	.short	0x0380
        /*0132*/ 	.short	0x0050


	//----- nvinfo : EIATTR_SW_WAR
	.align		4
.L_43:
        /*0134*/ 	.byte	0x04, 0x36
        /*0136*/ 	.short	(.L_45 - .L_44)
.L_44:
        /*0138*/ 	.word	0x00000008
.L_45:


//--------------------- .nv.callgraph             --------------------------
	.section	.nv.callgraph,"",@"SHT_CUDA_CALLGRAPH"
	.align	4
	.sectionentsize	8
	.align		4
        /*0000*/ 	.word	0x00000000
	.align		4
        /*0004*/ 	.word	0xffffffff
	.align		4
        /*0008*/ 	.word	0x00000000
	.align		4
        /*000c*/ 	.word	0xfffffffe
	.align		4
        /*0010*/ 	.word	0x00000000
	.align		4
        /*0014*/ 	.word	0xfffffffd
	.align		4
        /*0018*/ 	.word	0x00000000
	.align		4
        /*001c*/ 	.word	0xfffffffc


//--------------------- .text._Z10ConvKernelPfPKfiiiiiiiiiiiiS_S_ --------------------------
	.section	.text._Z10ConvKernelPfPKfiiiiiiiiiiiiS_S_,"ax",@progbits
	.align	128
        .global         _Z10ConvKernelPfPKfiiiiiiiiiiiiS_S_
        .type           _Z10ConvKernelPfPKfiiiiiiiiiiiiS_S_,@function
        .size           _Z10ConvKernelPfPKfiiiiiiiiiiiiS_S_,(.L_x_9 - _Z10ConvKernelPfPKfiiiiiiiiiiiiS_S_)
        .other          _Z10ConvKernelPfPKfiiiiiiiiiiiiS_S_,@"STO_CUDA_ENTRY STV_DEFAULT"
_Z10ConvKernelPfPKfiiiiiiiiiiiiS_S_:
.text._Z10ConvKernelPfPKfiiiiiiiiiiiiS_S_:
[----:B------:R-:W-:Y:S08]  /*0000*/  LDC R1, c[0x0][0x37c] ;  /* 0x0000df00ff017b82 */ /* 0x000ff00000000800 */
[----:B------:R-:W0:Y:S01]  /*0010*/  LDC R3, c[0x0][0x3b0] ;  /* 0x0000ec00ff037b82 */ /* 0x000e220000000800 */
[----:B------:R-:W1:Y:S07]  /*0020*/  S2R R14, SR_TID.X ;  /* 0x00000000000e7919 */ /* 0x000e6e0000002100 */
[----:B------:R-:W2:Y:S08]  /*0030*/  LDC R12, c[0x0][0x3b4] ;  /* 0x0000ed00ff0c7b82 */ /* 0x000eb00000000800 */
[----:B------:R-:W1:Y:S01]  /*0040*/  S2UR UR4, SR_CTAID.X ;  /* 0x00000000000479c3 */ /* 0x000e620000002500 */
[----:B0-----:R-:W-:-:S07]  /*0050*/  IABS R2, R3 ;  /* 0x0000000300027213 */ /* 0x001fce0000000000 */
[----:B------:R-:W1:Y:S01]  /*0060*/  LDC R11, c[0x0][0x360] ;  /* 0x0000d800ff0b7b82 */ /* 0x000e620000000800 */
[----:B------:R-:W0:Y:S01]  /*0070*/  I2F.RP R8, R2 ;  /* 0x0000000200087306 */ /* 0x000e220000209400 */
[----:B--2---:R-:W-:-:S05]  /*0080*/  IMAD R10, R3, R12, RZ ;  /* 0x0000000c030a7224 */ /* 0x004fca00078e02ff */
[-C--:B------:R-:W-:Y:S02]  /*0090*/  IABS R0, R10.reuse ;  /* 0x0000000a00007213 */ /* 0x080fe40000000000 */
[----:B------:R-:W-:Y:S02]  /*00a0*/  IABS R15, R10 ;  /* 0x0000000a000f7213 */ /* 0x000fe40000000000 */
[----:B------:R-:W2:Y:S01]  /*00b0*/  I2F.RP R9, R0 ;  /* 0x0000000000097306 */ /* 0x000ea20000209400 */
[----:B------:R-:W-:-:S07]  /*00c0*/  ISETP.NE.AND P4, PT, R10, RZ, PT ;  /* 0x000000ff0a00720c */ /* 0x000fce0003f85270 */
[----:B0-----:R-:W0:Y:S08]  /*00d0*/  MUFU.RCP R8, R8 ;  /* 0x0000000800087308 */ /* 0x001e300000001000 */
[----:B--2---:R-:W2:Y:S01]  /*00e0*/  MUFU.RCP R9, R9 ;  /* 0x0000000900097308 */ /* 0x004ea20000001000 */
[----:B0-----:R-:W-:Y:S02]  /*00f0*/  VIADD R6, R8, 0xffffffe ;  /* 0x0ffffffe08067836 */ /* 0x001fe40000000000 */
[----:B-1----:R-:W-:Y:S01]  /*0100*/  IMAD R8, R11, UR4, R14 ;  /* 0x000000040b087c24 */ /* 0x002fe2000f8e020e */
[----:B------:R-:W-:-:S04]  /*0110*/  IABS R11, R12 ;  /* 0x0000000c000b7213 */ /* 0x000fc80000000000 */
[----:B------:R0:W1:Y:S01]  /*0120*/  F2I.FTZ.U32.TRUNC.NTZ R7, R6 ;  /* 0x0000000600077305 */ /* 0x000062000021f000 */
[----:B------:R-:W3:Y:S01]  /*0130*/  LDCU UR4, c[0x0][0x394] ;  /* 0x00007280ff0477ac */ /* 0x000ee20008000800 */
[----:B------:R-:W-:Y:S01]  /*0140*/  ISETP.GE.AND P2, PT, R8, RZ, PT ;  /* 0x000000ff0800720c */ /* 0x000fe20003f46270 */
[----:B--2---:R-:W-:-:S05]  /*0150*/  VIADD R4, R9, 0xffffffe ;  /* 0x0ffffffe09047836 */ /* 0x004fca0000000000 */
[----:B------:R2:W4:Y:S01]  /*0160*/  F2I.FTZ.U32.TRUNC.NTZ R5, R4 ;  /* 0x0000000400057305 */ /* 0x000522000021f000 */
[----:B0-----:R-:W-:Y:S01]  /*0170*/  IMAD.MOV.U32 R6, RZ, RZ, RZ ;  /* 0x000000ffff067224 */ /* 0x001fe200078e00ff */
[----:B-1----:R-:W-:Y:S01]  /*0180*/  IADD3 R13, PT, PT, RZ, -R7, RZ ;  /* 0x80000007ff0d7210 */ /* 0x002fe20007ffe0ff */
[----:B--2---:R-:W-:-:S04]  /*0190*/  IMAD.MOV.U32 R4, RZ, RZ, RZ ;  /* 0x000000ffff047224 */ /* 0x004fc800078e00ff */
[----:B------:R-:W-:Y:S02]  /*01a0*/  IMAD R9, R13, R2, RZ ;  /* 0x000000020d097224 */ /* 0x000fe400078e02ff */
[----:B----4-:R-:W-:Y:S02]  /*01b0*/  IMAD.MOV R14, RZ, RZ, -R5 ;  /* 0x000000ffff0e7224 */ /* 0x010fe400078e0a05 */
[----:B------:R-:W-:-:S03]  /*01c0*/  IMAD.HI.U32 R7, R7, R9, R6 ;  /* 0x0000000907077227 */ /* 0x000fc600078e0006 */
[----:B------:R-:W-:Y:S01]  /*01d0*/  MOV R13, R14 ;  /* 0x0000000e000d7202 */ /* 0x000fe20000000f00 */
[----:B------:R-:W-:Y:S01]  /*01e0*/  IMAD.MOV.U32 R6, RZ, RZ, R11 ;  /* 0x000000ffff067224 */ /* 0x000fe200078e000b */
[----:B------:R-:W-:-:S03]  /*01f0*/  IABS R14, R8 ;  /* 0x00000008000e7213 */ /* 0x000fc60000000000 */
[----:B------:R-:W-:Y:S01]  /*0200*/  IMAD R11, R13, R0, RZ ;  /* 0x000000000d0b7224 */ /* 0x000fe200078e02ff */
[----:B------:R-:W0:Y:S01]  /*0210*/  I2F.RP R9, R6 ;  /* 0x0000000600097306 */ /* 0x000e220000209400 */
[----:B------:R-:W-:Y:S02]  /*0220*/  LOP3.LUT R13, RZ, R12, RZ, 0x33, !PT ;  /* 0x0000000cff0d7212 */ /* 0x000fe400078e33ff */
[----:B------:R-:W-:Y:S01]  /*0230*/  IMAD.HI.U32 R5, R5, R11, R4 ;  /* 0x0000000b05057227 */ /* 0x000fe200078e0004 */
[----:B------:R-:W-:-:S03]  /*0240*/  IADD3 R11, PT, PT, RZ, -R15, RZ ;  /* 0x8000000fff0b7210 */ /* 0x000fc60007ffe0ff */
[----:B------:R-:W-:-:S04]  /*0250*/  IMAD.HI.U32 R4, R7, R14, RZ ;  /* 0x0000000e07047227 */ /* 0x000fc800078e00ff */
[----:B------:R-:W-:-:S04]  /*0260*/  IMAD.HI.U32 R5, R5, R14, RZ ;  /* 0x0000000e05057227 */ /* 0x000fc800078e00ff */
[----:B------:R-:W-:Y:S01]  /*0270*/  IMAD R11, R5, R11, R14 ;  /* 0x0000000b050b7224 */ /* 0x000fe200078e020e */
[----:B0-----:R-:W0:Y:S01]  /*0280*/  MUFU.RCP R9, R9 ;  /* 0x0000000900097308 */ /* 0x001e220000001000 */
[----:B------:R-:W-:-:S03]  /*0290*/  IMAD.MOV R7, RZ, RZ, -R4 ;  /* 0x000000ffff077224 */ /* 0x000fc600078e0a04 */
[----:B------:R-:W-:Y:S01]  /*02a0*/  ISETP.GT.U32.AND P1, PT, R0, R11, PT ;  /* 0x0000000b0000720c */ /* 0x000fe20003f24070 */
[----:B------:R-:W-:-:S05]  /*02b0*/  IMAD R7, R2, R7, R14 ;  /* 0x0000000702077224 */ /* 0x000fca00078e020e */
[----:B------:R-:W-:-:S07]  /*02c0*/  ISETP.GT.U32.AND P0, PT, R2, R7, PT ;  /* 0x000000070200720c */ /* 0x000fce0003f04070 */
[----:B------:R-:W-:Y:S01]  /*02d0*/  @!P1 IMAD.IADD R11, R11, 0x1, -R0 ;  /* 0x000000010b0b9824 */ /* 0x000fe200078e0a00 */
[----:B0-----:R-:W-:-:S04]  /*02e0*/  IADD3 R5, PT, PT, R9, 0xffffffe, RZ ;  /* 0x0ffffffe09057810 */ /* 0x001fc80007ffe0ff */
[----:B------:R-:W-:Y:S01]  /*02f0*/  ISETP.GT.U32.AND P5, PT, R0, R11, PT ;  /* 0x0000000b0000720c */ /* 0x000fe20003fa4070 */
[----:B------:R-:W-:Y:S01]  /*0300*/  @!P0 IMAD.IADD R7, R7, 0x1, -R2 ;  /* 0x0000000107078824 */ /* 0x000fe200078e0a02 */
[----:B------:R-:W0:Y:S01]  /*0310*/  F2I.FTZ.U32.TRUNC.NTZ R5, R5 ;  /* 0x0000000500057305 */ /* 0x000e22000021f000 */
[----:B------:R-:W-:Y:S01]  /*0320*/  @!P0 VIADD R4, R4, 0x1 ;  /* 0x0000000104048836 */ /* 0x000fe20000000000 */
[----:B------:R-:W-:Y:S02]  /*0330*/  ISETP.NE.AND P0, PT, R3, RZ, PT ;  /* 0x000000ff0300720c */ /* 0x000fe40003f05270 */
[----:B------:R-:W-:Y:S02]  /*0340*/  ISETP.GE.U32.AND P1, PT, R7, R2, PT ;  /* 0x000000020700720c */ /* 0x000fe40003f26070 */
[----:B------:R-:W-:-:S04]  /*0350*/  LOP3.LUT R2, R8, R3, RZ, 0x3c, !PT ;  /* 0x0000000308027212 */ /* 0x000fc800078e3cff */
[----:B------:R-:W-:Y:S02]  /*0360*/  ISETP.GE.AND P3, PT, R2, RZ, PT ;  /* 0x000000ff0200720c */ /* 0x000fe40003f66270 */
[----:B------:R-:W-:-:S05]  /*0370*/  @!P5 IADD3 R11, PT, PT, R11, -R0, RZ ;  /* 0x800000000b0bd210 */ /* 0x000fca0007ffe0ff */
[----:B------:R-:W-:Y:S01]  /*0380*/  IMAD.MOV.U32 R7, RZ, RZ, R11 ;  /* 0x000000ffff077224 */ /* 0x000fe200078e000b */
[----:B0-----:R-:W-:Y:S01]  /*0390*/  IADD3 R11, PT, PT, RZ, -R5, RZ ;  /* 0x80000005ff0b7210 */ /* 0x001fe20007ffe0ff */
[----:B------:R-:W-:Y:S02]  /*03a0*/  @P1 VIADD R4, R4, 0x1 ;  /* 0x0000000104041836 */ /* 0x000fe40000000000 */
[----:B------:R-:W-:Y:S01]  /*03b0*/  @!P2 IMAD.MOV R7, RZ, RZ, -R7 ;  /* 0x000000ffff07a224 */ /* 0x000fe200078e0a07 */
[----:B------:R-:W-:Y:S01]  /*03c0*/  @!P4 LOP3.LUT R7, RZ, R10, RZ, 0x33, !PT ;  /* 0x0000000aff07c212 */ /* 0x000fe200078e33ff */
[----:B------:R-:W-:Y:S02]  /*03d0*/  IMAD.MOV.U32 R9, RZ, RZ, R4 ;  /* 0x000000ffff097224 */ /* 0x000fe400078e0004 */
[----:B------:R-:W-:Y:S01]  /*03e0*/  IMAD R11, R11, R6, RZ ;  /* 0x000000060b0b7224 */ /* 0x000fe200078e02ff */
[----:B------:R-:W-:Y:S01]  /*03f0*/  IABS R0, R7 ;  /* 0x0000000700007213 */ /* 0x000fe20000000000 */
[----:B------:R-:W-:Y:S01]  /*0400*/  IMAD.MOV.U32 R4, RZ, RZ, RZ ;  /* 0x000000ffff047224 */ /* 0x000fe200078e00ff */
[----:B------:R-:W-:-:S02]  /*0410*/  @!P3 IADD3 R9, PT, PT, -R9, RZ, RZ ;  /* 0x000000ff0909b210 */ /* 0x000fc40007ffe1ff */
[----:B------:R-:W-:Y:S01]  /*0420*/  @!P0 LOP3.LUT R9, RZ, R3, RZ, 0x33, !PT ;  /* 0x00000003ff098212 */ /* 0x000fe200078e33ff */
[----:B------:R-:W-:-:S03]  /*0430*/  IMAD.HI.U32 R4, R5, R11, R4 ;  /* 0x0000000b05047227 */ /* 0x000fc600078e0004 */
[----:B------:R-:W-:Y:S01]  /*0440*/  IABS R5, R9 ;  /* 0x0000000900057213 */ /* 0x000fe20000000000 */
[----:B------:R-:W-:Y:S01]  /*0450*/  IMAD.MOV.U32 R11, RZ, RZ, R0 ;  /* 0x000000ffff0b7224 */ /* 0x000fe200078e0000 */
[----:B------:R-:W-:-:S03]  /*0460*/  LOP3.LUT R9, R9, R12, RZ, 0x3c, !PT ;  /* 0x0000000c09097212 */ /* 0x000fc600078e3cff */
[----:B------:R-:W-:-:S04]  /*0470*/  IMAD.HI.U32 R0, R4, R11, RZ ;  /* 0x0000000b04007227 */ /* 0x000fc800078e00ff */
[----:B------:R-:W-:Y:S01]  /*0480*/  IMAD.HI.U32 R4, R4, R5, RZ ;  /* 0x0000000504047227 */ /* 0x000fe200078e00ff */
[----:B------:R-:W-:-:S03]  /*0490*/  IADD3 R8, PT, PT, -R0, RZ, RZ ;  /* 0x000000ff00087210 */ /* 0x000fc60007ffe1ff */
[----:B------:R-:W-:Y:S02]  /*04a0*/  IMAD.MOV R2, RZ, RZ, -R4 ;  /* 0x000000ffff027224 */ /* 0x000fe400078e0a04 */
[C---:B------:R-:W-:Y:S02]  /*04b0*/  IMAD R11, R6.reuse, R8, R11 ;  /* 0x00000008060b7224 */ /* 0x040fe400078e020b */
[C---:B------:R-:W-:Y:S01]  /*04c0*/  IMAD R5, R6.reuse, R2, R5 ;  /* 0x0000000206057224 */ /* 0x040fe200078e0205 */
[----:B------:R-:W-:Y:S02]  /*04d0*/  LOP3.LUT R2, R7, R12, RZ, 0x3c, !PT ;  /* 0x0000000c07027212 */ /* 0x000fe400078e3cff */
[C---:B------:R-:W-:Y:S02]  /*04e0*/  ISETP.GT.U32.AND P4, PT, R6.reuse, R11, PT ;  /* 0x0000000b0600720c */ /* 0x040fe40003f84070 */
[----:B------:R-:W-:Y:S02]  /*04f0*/  ISETP.GT.U32.AND P3, PT, R6, R5, PT ;  /* 0x000000050600720c */ /* 0x000fe40003f64070 */
[----:B------:R-:W-:-:S09]  /*0500*/  ISETP.GE.AND P0, PT, R2, RZ, PT ;  /* 0x000000ff0200720c */ /* 0x000fd20003f06270 */
[----:B------:R-:W-:Y:S02]  /*0510*/  @!P4 IMAD.IADD R11, R11, 0x1, -R6 ;  /* 0x000000010b0bc824 */ /* 0x000fe400078e0a06 */
[-C--:B------:R-:W-:Y:S01]  /*0520*/  @!P3 IADD3 R5, PT, PT, R5, -R6.reuse, RZ ;  /* 0x800000060505b210 */ /* 0x080fe20007ffe0ff */
[----:B------:R-:W-:Y:S01]  /*0530*/  @!P4 VIADD R0, R0, 0x1 ;  /* 0x000000010000c836 */ /* 0x000fe20000000000 */
[----:B------:R-:W-:Y:S01]  /*0540*/  ISETP.GE.AND P4, PT, R9, RZ, PT ;  /* 0x000000ff0900720c */ /* 0x000fe20003f86270 */
[----:B------:R-:W-:Y:S01]  /*0550*/  @!P3 VIADD R4, R4, 0x1 ;  /* 0x000000010404b836 */ /* 0x000fe20000000000 */
[-C--:B------:R-:W-:Y:S02]  /*0560*/  ISETP.GE.U32.AND P2, PT, R11, R6.reuse, PT ;  /* 0x000000060b00720c */ /* 0x080fe40003f46070 */
[----:B------:R-:W-:-:S11]  /*0570*/  ISETP.GE.U32.AND P1, PT, R5, R6, PT ;  /* 0x000000060500720c */ /* 0x000fd60003f26070 */
[----:B------:R-:W-:Y:S02]  /*0580*/  @P2 IADD3 R0, PT, PT, R0, 0x1, RZ ;  /* 0x0000000100002810 */ /* 0x000fe40007ffe0ff */
[----:B------:R-:W-:Y:S01]  /*0590*/  @P1 VIADD R4, R4, 0x1 ;  /* 0x0000000104041836 */ /* 0x000fe20000000000 */
[----:B------:R-:W-:Y:S02]  /*05a0*/  ISETP.NE.AND P1, PT, R12, RZ, PT ;  /* 0x000000ff0c00720c */ /* 0x000fe40003f25270 */
[----:B------:R-:W-:Y:S02]  /*05b0*/  @!P0 IMAD.MOV R0, RZ, RZ, -R0 ;  /* 0x000000ffff008224 */ /* 0x000fe400078e0a00 */
[----:B------:R-:W-:-:S03]  /*05c0*/  @!P4 IADD3 R4, PT, PT, -R4, RZ, RZ ;  /* 0x000000ff0404c210 */ /* 0x000fc60007ffe1ff */
[C---:B------:R-:W-:Y:S02]  /*05d0*/  SEL R0, R13.reuse, R0, !P1 ;  /* 0x000000000d007207 */ /* 0x040fe40004800000 */
[----:B------:R-:W-:Y:S02]  /*05e0*/  SEL R13, R13, R4, !P1 ;  /* 0x000000040d0d7207 */ /* 0x000fe40004800000 */
[----:B------:R-:W-:-:S04]  /*05f0*/  ISETP.GE.AND P0, PT, R0, R3, PT ;  /* 0x000000030000720c */ /* 0x000fc80003f06270 */
[----:B---3--:R-:W-:-:S04]  /*0600*/  ISETP.GE.OR P0, PT, R13, UR4, P0 ;  /* 0x000000040d007c0c */ /* 0x008fc80008706670 */
[----:B------:R-:W-:-:S13]  /*0610*/  ISETP.LT.OR P0, PT, R12, RZ, P0 ;  /* 0x000000ff0c00720c */ /* 0x000fda0000701670 */
[----:B------:R-:W-:Y:S05]  /*0620*/  @P0 EXIT ;  /* 0x000000000000094d */ /* 0x000fea0003800000 */
[----:B------:R-:W0:Y:S01]  /*0630*/  LDC.64 R16, c[0x0][0x3c8] ;  /* 0x0000f200ff107b82 */ /* 0x000e220000000a00 */
[----:B------:R-:W1:Y:S01]  /*0640*/  LDCU.64 UR14, c[0x0][0x358] ;  /* 0x00006b00ff0e77ac */ /* 0x000e620008000a00 */
[----:B------:R-:W2:Y:S01]  /*0650*/  LDCU.64 UR4, c[0x0][0x3a0] ;  /* 0x00007400ff0477ac */ /* 0x000ea20008000a00 */
[----:B------:R-:W3:Y:S01]  /*0660*/  LDCU UR6, c[0x0][0x390] ;  /* 0x00007200ff0677ac */ /* 0x000ee20008000800 */
[----:B0-----:R-:W-:-:S06]  /*0670*/  IMAD.WIDE R16, R13, 0x4, R16 ;  /* 0x000000040d107825 */ /* 0x001fcc00078e0210 */
[----:B-1----:R0:W5:Y:S01]  /*0680*/  LDG.E R16, desc[UR14][R16.64] ;  /* 0x0000000e10107981 */ /* 0x002162000c1e1900 */
[----:B--2---:R-:W-:Y:S01]  /*0690*/  UISETP.LT.AND UP0, UPT, UR4, UR5, UPT ;  /* 0x000000050400728c */ /* 0x004fe2000bf01270 */
[----:B------:R-:W-:-:S03]  /*06a0*/  IMAD.MOV R2, RZ, RZ, -R0 ;  /* 0x000000ffff027224 */ /* 0x000fc600078e0a00 */
[----:B------:R-:W-:Y:S01]  /*06b0*/  USEL UR4, UR4, UR5, UP0 ;  /* 0x0000000504047287 */ /* 0x000fe20008000000 */
[----:B------:R-:W-:-:S03]  /*06c0*/  IMAD R12, R12, R2, R7 ;  /* 0x000000020c0c7224 */ /* 0x000fc600078e0207 */
[----:B------:R-:W-:-:S04]  /*06d0*/  UISETP.GE.AND UP0, UPT, UR4, 0x1, UPT ;  /* 0x000000010400788c */ /* 0x000fc8000bf06270 */
[----:B---3--:R-:W-:-:S09]  /*06e0*/  UISETP.LT.OR UP0, UPT, UR6, 0x1, !UP0 ;  /* 0x000000010600788c */ /* 0x008fd2000c701670 */
[----:B0-----:R-:W-:Y:S05]  /*06f0*/  BRA.U UP0, `(.L_x_0) ;  /* 0x0000000900e07547 */ /* 0x001fea000b800000 */
[----:B------:R-:W0:Y:S01]  /*0700*/  LDCU.64 UR8, c[0x0][0x3b8] ;  /* 0x00007700ff0877ac */ /* 0x000e220008000a00 */
[----:B------:R-:W0:Y:S01]  /*0710*/  LDCU.64 UR10, c[0x0][0x398] ;  /* 0x00007300ff0a77ac */ /* 0x000e220008000a00 */
[----:B------:R-:W-:Y:S02]  /*0720*/  ULOP3.LUT UR12, UR5, 0x7, URZ, 0xc0, !UPT ;  /* 0x00000007050c7892 */ /* 0x000fe4000f8ec0ff */
[----:B------:R-:W-:Y:S02]  /*0730*/  ULOP3.LUT UR13, UR5, 0x3, URZ, 0xc0, !UPT ;  /* 0x00000003050d7892 */ /* 0x000fe4000f8ec0ff */
[----:B------:R-:W-:Y:S01]  /*0740*/  ULOP3.LUT UR7, UR5, 0x7ffffff8, URZ, 0xc0, !UPT ;  /* 0x7ffffff805077892 */ /* 0x000fe2000f8ec0ff */
[----:B------:R-:W-:Y:S01]  /*0750*/  UMOV UR4, URZ ;  /* 0x000000ff00047c82 */ /* 0x000fe20008000000 */
[----:B0-----:R-:W-:Y:S02]  /*0760*/  UIADD3 UR8, UPT, UPT, UR8, UR10, URZ ;  /* 0x0000000a08087290 */ /* 0x001fe4000fffe0ff */
[----:B------:R-:W-:-:S12]  /*0770*/  UIADD3 UR9, UPT, UPT, UR9, UR11, URZ ;  /* 0x0000000b09097290 */ /* 0x000fd8000fffe0ff */
.L_x_7:
[----:B------:R-:W0:Y:S01]  /*0780*/  LDC R2, c[0x0][0x390] ;  /* 0x0000e400ff027b82 */ /* 0x000e220000000800 */
[----:B------:R-:W-:Y:S01]  /*0790*/  UMOV UR5, URZ ;  /* 0x000000ff00057c82 */ /* 0x000fe20008000000 */
[----:B0-----:R-:W-:-:S07]  /*07a0*/  IMAD R15, R13, R2, UR4 ;  /* 0x000000040d0f7e24 */ /* 0x001fce000f8e0202 */
.L_x_6:
[----:B------:R-:W0:Y:S01]  /*07b0*/  LDC R3, c[0x0][0x3a8] ;  /* 0x0000ea00ff037b82 */ /* 0x000e220000000800 */
[----:B------:R-:W1:Y:S01]  /*07c0*/  LDCU.64 UR10, c[0x0][0x3b8] ;  /* 0x00007700ff0a77ac */ /* 0x000e620008000a00 */
[----:B------:R-:W-:-:S06]  /*07d0*/  UMOV UR6, URZ ;  /* 0x000000ff00067c82 */ /* 0x000fcc0008000000 */
[----:B------:R-:W2:Y:S08]  /*07e0*/  LDC.64 R10, c[0x0][0x3a0] ;  /* 0x0000e800ff0a7b82 */ /* 0x000eb00000000a00 */
[----:B------:R-:W3:Y:S01]  /*07f0*/  LDC.64 R4, c[0x0][0x398] ;  /* 0x0000e600ff047b82 */ /* 0x000ee20000000a00 */
[----:B0-----:R-:W-:-:S05]  /*0800*/  IMAD R2, R0, R3, UR5 ;  /* 0x0000000500027e24 */ /* 0x001fca000f8e0203 */
[C---:B-1----:R-:W-:Y:S02]  /*0810*/  IADD3 R3, PT, PT, R2.reuse, -UR10, RZ ;  /* 0x8000000a02037c10 */ /* 0x042fe4000fffe0ff */
[C---:B------:R-:W-:Y:S01]  /*0820*/  ISETP.GE.AND P0, PT, R2.reuse, UR8, PT ;  /* 0x0000000802007c0c */ /* 0x040fe2000bf06270 */
[----:B--2---:R-:W-:Y:S01]  /*0830*/  IMAD R14, R15, R10, UR5 ;  /* 0x000000050f0e7e24 */ /* 0x004fe2000f8e020a */
[----:B------:R-:W-:Y:S01]  /*0840*/  ISETP.GE.U32.AND P1, PT, R11, 0x8, PT ;  /* 0x000000080b00780c */ /* 0x000fe20003f26070 */
[----:B------:R-:W-:Y:S01]  /*0850*/  UIADD3 UR5, UPT, UPT, UR5, 0x1, URZ ;  /* 0x0000000105057890 */ /* 0x000fe2000fffe0ff */
[----:B------:R-:W-:-:S05]  /*0860*/  ISETP.GE.AND P0, PT, R2, UR10, !P0 ;  /* 0x0000000a02007c0c */ /* 0x000fca000c706270 */
[----:B------:R-:W-:Y:S01]  /*0870*/  ISETP.NE.AND P5, PT, R10, UR5, PT ;  /* 0x000000050a007c0c */ /* 0x000fe2000bfa5270 */
[----:B---3--:R-:W-:-:S04]  /*0880*/  IMAD R10, R4, UR4, R3 ;  /* 0x00000004040a7c24 */ /* 0x008fc8000f8e0203 */
[----:B------:R-:W-:Y:S01]  /*0890*/  IMAD R10, R10, R5, -UR11 ;  /* 0x8000000b0a0a7e24 */ /* 0x000fe2000f8e0205 */
[----:B------:R-:W-:Y:S07]  /*08a0*/  @!P1 BRA `(.L_x_1) ;  /* 0x00000004001c9947 */ /* 0x000fee0003800000 */
[----:B------:R-:W0:Y:S01]  /*08b0*/  LDC R17, c[0x0][0x3ac] ;  /* 0x0000eb00ff117b82 */ /* 0x000e220000000800 */
[----:B------:R-:W1:Y:S01]  /*08c0*/  LDCU UR10, c[0x0][0x3bc] ;  /* 0x00007780ff0a77ac */ /* 0x000e620008000800 */
[----:B------:R-:W-:-:S06]  /*08d0*/  UMOV UR6, URZ ;  /* 0x000000ff00067c82 */ /* 0x000fcc0008000000 */
[----:B------:R-:W2:Y:S08]  /*08e0*/  LDC R11, c[0x0][0x3a4] ;  /* 0x0000e900ff0b7b82 */ /* 0x000eb00000000800 */
[----:B------:R-:W3:Y:S08]  /*08f0*/  LDC.64 R4, c[0x0][0x3c0] ;  /* 0x0000f000ff047b82 */ /* 0x000ef00000000a00 */
[----:B-1----:R-:W4:Y:S02]  /*0900*/  LDC.64 R2, c[0x0][0x388] ;  /* 0x0000e200ff027b82 */ /* 0x002f240000000a00 */
.L_x_2:
[----:B0-----:R-:W-:Y:S01]  /*0910*/  IMAD R19, R12, R17, UR6 ;  /* 0x000000060c137e24 */ /* 0x001fe2000f8e0211 */
[----:B------:R-:W-:Y:S01]  /*0920*/  UMOV UR11, UR10 ;  /* 0x0000000a000b7c82 */ /* 0x000fe20008000000 */
[----:B------:R-:W-:Y:S02]  /*0930*/  HFMA2 R21, -RZ, RZ, 0, 0 ;  /* 0x00000000ff157431 */ /* 0x000fe400000001ff */
[----:B--2---:R-:W-:Y:S01]  /*0940*/  IMAD R9, R14, R11, UR6 ;  /* 0x000000060e097e24 */ /* 0x004fe2000f8e020b */
[----:B------:R-:W-:Y:S01]  /*0950*/  ISETP.LT.OR P1, PT, R19, UR11, !P0 ;  /* 0x0000000b13007c0c */ /* 0x000fe2000c721670 */
[----:B------:R-:W-:Y:S02]  /*0960*/  IMAD.IADD R7, R10, 0x1, R19 ;  /* 0x000000010a077824 */ /* 0x000fe400078e0213 */
[----:B---3--:R-:W-:Y:S01]  /*0970*/  IMAD.WIDE R8, R9, 0x4, R4 ;  /* 0x0000000409087825 */ /* 0x008fe200078e0204 */
[----:B------:R-:W-:-:S03]  /*0980*/  ISETP.GE.OR P1, PT, R19, UR9, P1 ;  /* 0x0000000913007c0c */ /* 0x000fc60008f26670 */
[----:B----4-:R-:W-:Y:S01]  /*0990*/  IMAD.WIDE R6, R7, 0x4, R2 ;  /* 0x0000000407067825 */ /* 0x010fe200078e0202 */
[----:B------:R-:W2:Y:S03]  /*09a0*/  LDG.E R25, desc[UR14][R8.64] ;  /* 0x0000000e08197981 */ /* 0x000ea6000c1e1900 */
[----:B------:R-:W-:Y:S01]  /*09b0*/  VIADD R18, R19, 0x1 ;  /* 0x0000000113127836 */ /* 0x000fe20000000000 */
[----:B------:R-:W-:Y:S01]  /*09c0*/  MOV R23, RZ ;  /* 0x000000ff00177202 */ /* 0x000fe20000000f00 */
[----:B------:R-:W3:Y:S04]  /*09d0*/  LDG.E R20, desc[UR14][R8.64+0x4] ;  /* 0x0000040e08147981 */ /* 0x000ee8000c1e1900 */
[----:B------:R-:W2:Y:S01]  /*09e0*/  @!P1 LDG.E R21, desc[UR14][R6.64] ;  /* 0x0000000e06159981 */ /* 0x000ea2000c1e1900 */
[----:B------:R-:W-:-:S04]  /*09f0*/  ISETP.LT.OR P1, PT, R18, UR11, !P0 ;  /* 0x0000000b12007c0c */ /* 0x000fc8000c721670 */
[----:B------:R-:W-:Y:S01]  /*0a00*/  ISETP.GE.OR P1, PT, R18, UR9, P1 ;  /* 0x0000000912007c0c */ /* 0x000fe20008f26670 */
[C---:B------:R-:W-:Y:S01]  /*0a10*/  VIADD R18, R19.reuse, 0x2 ;  /* 0x0000000213127836 */ /* 0x040fe20000000000 */
[----:B------:R-:W-:-:S11]  /*0a20*/  IADD3 R22, PT, PT, R19, 0x3, RZ ;  /* 0x0000000313167810 */ /* 0x000fd60007ffe0ff */
[----:B------:R-:W3:Y:S01]  /*0a30*/  @!P1 LDG.E R23, desc[UR14][R6.64+0x4] ;  /* 0x0000040e06179981 */ /* 0x000ee2000c1e1900 */
[----:B------:R-:W-:Y:S02]  /*0a40*/  ISETP.LT.OR P1, PT, R18, UR11, !P0 ;  /* 0x0000000b12007c0c */ /* 0x000fe4000c721670 */
[----:B------:R-:W-:Y:S02]  /*0a50*/  ISETP.LT.OR P2, PT, R22, UR11, !P0 ;  /* 0x0000000b16007c0c */ /* 0x000fe4000c741670 */
[----:B------:R-:W-:Y:S02]  /*0a60*/  ISETP.GE.OR P1, PT, R18, UR9, P1 ;  /* 0x0000000912007c0c */ /* 0x000fe40008f26670 */
[----:B------:R-:W-:Y:S01]  /*0a70*/  ISETP.GE.OR P2, PT, R22, UR9, P2 ;  /* 0x0000000916007c0c */ /* 0x000fe20009746670 */
[----:B------:R-:W-:-:S10]  /*0a80*/  IMAD.MOV.U32 R18, RZ, RZ, RZ ;  /* 0x000000ffff127224 */ /* 0x000fd400078e00ff */
[----:B------:R-:W4:Y:S01]  /*0a90*/  @!P1 LDG.E R18, desc[UR14][R6.64+0x8] ;  /* 0x0000080e06129981 */ /* 0x000f22000c1e1900 */
[----:B--2--5:R-:W-:Y:S01]  /*0aa0*/  FFMA R27, R25, R21, R16 ;  /* 0x00000015191b7223 */ /* 0x024fe20000000010 */
[----:B------:R-:W-:Y:S02]  /*0ab0*/  HFMA2 R16, -RZ, RZ, 0, 0 ;  /* 0x00000000ff107431 */ /* 0x000fe400000001ff */
[----:B------:R-:W4:Y:S04]  /*0ac0*/  LDG.E R25, desc[UR14][R8.64+0x8] ;  /* 0x0000080e08197981 */ /* 0x000f28000c1e1900 */
[----:B------:R-:W2:Y:S04]  /*0ad0*/  LDG.E R21, desc[UR14][R8.64+0xc] ;  /* 0x00000c0e08157981 */ /* 0x000ea8000c1e1900 */
[----:B------:R-:W2:Y:S01]  /*0ae0*/  @!P2 LDG.E R16, desc[UR14][R6.64+0xc] ;  /* 0x00000c0e0610a981 */ /* 0x000ea2000c1e1900 */
[----:B---3--:R-:W-:Y:S01]  /*0af0*/  FFMA R24, R20, R23, R27 ;  /* 0x0000001714187223 */ /* 0x008fe2000000001b */
[C---:B------:R-:W-:Y:S01]  /*0b00*/  VIADD R20, R19.reuse, 0x4 ;  /* 0x0000000413147836 */ /* 0x040fe20000000000 */
[----:B------:R-:W-:Y:S01]  /*0b10*/  IADD3 R22, PT, PT, R19, 0x5, RZ ;  /* 0x0000000513167810 */ /* 0x000fe20007ffe0ff */
[----:B------:R-:W3:Y:S03]  /*0b20*/  LDG.E R23, desc[UR14][R8.64+0x18] ;  /* 0x0000180e08177981 */ /* 0x000ee6000c1e1900 */
[----:B------:R-:W-:-:S02]  /*0b30*/  ISETP.LT.OR P1, PT, R20, UR11, !P0 ;  /* 0x0000000b14007c0c */ /* 0x000fc4000c721670 */
[----:B------:R-:W-:Y:S02]  /*0b40*/  ISETP.LT.OR P2, PT, R22, UR11, !P0 ;  /* 0x0000000b16007c0c */ /* 0x000fe4000c741670 */
[----:B------:R-:W-:Y:S01]  /*0b50*/  ISETP.GE.OR P1, PT, R20, UR9, P1 ;  /* 0x0000000914007c0c */ /* 0x000fe20008f26670 */
[C---:B------:R-:W-:Y:S01]  /*0b60*/  VIADD R20, R19.reuse, 0x6 ;  /* 0x0000000613147836 */ /* 0x040fe20000000000 */
[----:B------:R-:W-:Y:S02]  /*0b70*/  ISETP.GE.OR P2, PT, R22, UR9, P2 ;  /* 0x0000000916007c0c */ /* 0x000fe40009746670 */
[----:B------:R-:W-:Y:S02]  /*0b80*/  IADD3 R22, PT, PT, R19, 0x7, RZ ;  /* 0x0000000713167810 */ /* 0x000fe40007ffe0ff */
[----:B------:R-:W-:Y:S01]  /*0b90*/  ISETP.LT.OR P4, PT, R20, UR11, !P0 ;  /* 0x0000000b14007c0c */ /* 0x000fe2000c781670 */
[----:B------:R-:W-:Y:S01]  /*0ba0*/  IMAD.MOV.U32 R19, RZ, RZ, RZ ;  /* 0x000000ffff137224 */ /* 0x000fe200078e00ff */
[----:B------:R-:W-:-:S02]  /*0bb0*/  ISETP.LT.OR P3, PT, R22, UR11, !P0 ;  /* 0x0000000b16007c0c */ /* 0x000fc4000c761670 */
[----:B------:R-:W-:Y:S02]  /*0bc0*/  ISETP.GE.OR P4, PT, R20, UR9, P4 ;  /* 0x0000000914007c0c */ /* 0x000fe4000a786670 */
[----:B------:R-:W-:Y:S01]  /*0bd0*/  ISETP.GE.OR P3, PT, R22, UR9, P3 ;  /* 0x0000000916007c0c */ /* 0x000fe20009f66670 */
[----:B------:R-:W3:Y:S01]  /*0be0*/  LDG.E R20, desc[UR14][R8.64+0x10] ;  /* 0x0000100e08147981 */ /* 0x000ee2000c1e1900 */
[----:B------:R-:W-:-:S03]  /*0bf0*/  HFMA2 R22, -RZ, RZ, 0, 0 ;  /* 0x00000000ff167431 */ /* 0x000fc600000001ff */
[----:B------:R-:W3:Y:S08]  /*0c00*/  @!P1 LDG.E R19, desc[UR14][R6.64+0x10] ;  /* 0x0000100e06139981 */ /* 0x000ef0000c1e1900 */
[----:B------:R-:W3:Y:S01]  /*0c10*/  @!P3 LDG.E R22, desc[UR14][R6.64+0x1c] ;  /* 0x00001c0e0616b981 */ /* 0x000ee2000c1e1900 */
[----:B----4-:R-:W-:Y:S01]  /*0c20*/  FFMA R24, R25, R18, R24 ;  /* 0x0000001219187223 */ /* 0x010fe20000000018 */
[----:B------:R-:W-:-:S02]  /*0c30*/  MOV R18, RZ ;  /* 0x000000ff00127202 */ /* 0x000fc40000000f00 */
[----:B------:R-:W4:Y:S04]  /*0c40*/  LDG.E R25, desc[UR14][R8.64+0x1c] ;  /* 0x00001c0e08197981 */ /* 0x000f28000c1e1900 */
[----:B------:R-:W4:Y:S01]  /*0c50*/  @!P2 LDG.E R18, desc[UR14][R6.64+0x14] ;  /* 0x0000140e0612a981 */ /* 0x000f22000c1e1900 */
[----:B--2---:R-:W-:Y:S01]  /*0c60*/  FFMA R27, R21, R16, R24 ;  /* 0x00000010151b7223 */ /* 0x004fe20000000018 */
[----:B------:R-:W-:Y:S02]  /*0c70*/  IMAD.MOV.U32 R16, RZ, RZ, RZ ;  /* 0x000000ffff107224 */ /* 0x000fe400078e00ff */
[----:B------:R-:W4:Y:S04]  /*0c80*/  LDG.E R21, desc[UR14][R8.64+0x14] ;  /* 0x0000140e08157981 */ /* 0x000f28000c1e1900 */
[----:B------:R-:W2:Y:S01]  /*0c90*/  @!P4 LDG.E R16, desc[UR14][R6.64+0x18] ;  /* 0x0000180e0610c981 */ /* 0x000ea2000c1e1900 */
[----:B------:R-:W-:-:S04]  /*0ca0*/  UIADD3 UR6, UPT, UPT, UR6, 0x8, URZ ;  /* 0x0000000806067890 */ /* 0x000fc8000fffe0ff */
[----:B------:R-:W-:Y:S01]  /*0cb0*/  UISETP.NE.AND UP0, UPT, UR6, UR7, UPT ;  /* 0x000000070600728c */ /* 0x000fe2000bf05270 */
[----:B---3--:R-:W-:-:S04]  /*0cc0*/  FFMA R20, R20, R19, R27 ;  /* 0x0000001314147223 */ /* 0x008fc8000000001b */
[----:B----4-:R-:W-:-:S04]  /*0cd0*/  FFMA R18, R21, R18, R20 ;  /* 0x0000001215127223 */ /* 0x010fc80000000014 */
[----:B--2---:R-:W-:-:S04]  /*0ce0*/  FFMA R16, R23, R16, R18 ;  /* 0x0000001017107223 */ /* 0x004fc80000000012 */
[----:B------:R-:W-:Y:S01]  /*0cf0*/  FFMA R16, R25, R22, R16 ;  /* 0x0000001619107223 */ /* 0x000fe20000000010 */
[----:B------:R-:W-:Y:S06]  /*0d00*/  BRA.U UP0, `(.L_x_2) ;  /* 0xfffffffd00007547 */ /* 0x000fec000b83ffff */
[----:B------:R-:W-:-:S05]  /*0d10*/  UMOV UR6, UR7 ;  /* 0x0000000700067c82 */ /* 0x000fca0008000000 */
.L_x_1:
[----:B------:R-:W-:-:S09]  /*0d20*/  UISETP.NE.AND UP0, UPT, UR12, URZ, UPT ;  /* 0x000000ff0c00728c */ /* 0x000fd2000bf05270 */
[----:B------:R-:W-:Y:S05]  /*0d30*/  BRA.U !UP0, `(.L_x_3) ;  /* 0x00000005083c7547 */ /* 0x000fea000b800000 */
[----:B------:R-:W-:Y:S02]  /*0d40*/  UIADD3 UR10, UPT, UPT, UR12, -0x1, URZ ;  /* 0xffffffff0c0a7890 */ /* 0x000fe4000fffe0ff */
[----:B------:R-:W-:Y:S02]  /*0d50*/  UISETP.NE.AND UP1, UPT, UR13, URZ, UPT ;  /* 0x000000ff0d00728c */ /* 0x000fe4000bf25270 */
[----:B------:R-:W-:-:S09]  /*0d60*/  UISETP.GE.U32.AND UP0, UPT, UR10, 0x3, UPT ;  /* 0x000000030a00788c */ /* 0x000fd2000bf06070 */
[----:B------:R-:W-:Y:S05]  /*0d70*/  BRA.U !UP0, `(.L_x_4) ;  /* 0x00000001088c7547 */ /* 0x000fea000b800000 */
[----:B------:R-:W0:Y:S08]  /*0d80*/  LDC R9, c[0x0][0x3ac] ;  /* 0x0000eb00ff097b82 */ /* 0x000e300000000800 */
[----:B------:R-:W1:Y:S08]  /*0d90*/  LDC.64 R2, c[0x0][0x388] ;  /* 0x0000e200ff027b82 */ /* 0x000e700000000a00 */
[----:B------:R-:W2:Y:S01]  /*0da0*/  LDC.64 R4, c[0x0][0x3c0] ;  /* 0x0000f000ff047b82 */ /* 0x000ea20000000a00 */
[----:B0-----:R-:W-:-:S04]  /*0db0*/  IMAD R9, R12, R9, UR6 ;  /* 0x000000060c097e24 */ /* 0x001fc8000f8e0209 */
[C---:B------:R-:W-:Y:S01]  /*0dc0*/  VIADD R6, R9.reuse, 0x1 ;  /* 0x0000000109067836 */ /* 0x040fe20000000000 */
[C---:B------:R-:W-:Y:S01]  /*0dd0*/  ISETP.LT.OR P1, PT, R9.reuse, UR11, !P0 ;  /* 0x0000000b09007c0c */ /* 0x040fe2000c721670 */
[----:B------:R-:W-:Y:S01]  /*0de0*/  IMAD.IADD R7, R10, 0x1, R9 ;  /* 0x000000010a077824 */ /* 0x000fe200078e0209 */
[----:B------:R-:W-:Y:S02]  /*0df0*/  IADD3 R8, PT, PT, R9, 0x2, RZ ;  /* 0x0000000209087810 */ /* 0x000fe40007ffe0ff */
[C---:B------:R-:W-:Y:S01]  /*0e00*/  ISETP.LT.OR P2, PT, R6.reuse, UR11, !P0 ;  /* 0x0000000b06007c0c */ /* 0x040fe2000c741670 */
[----:B-1----:R-:W-:Y:S01]  /*0e10*/  IMAD.WIDE R2, R7, 0x4, R2 ;  /* 0x0000000407027825 */ /* 0x002fe200078e0202 */
[C---:B------:R-:W-:Y:S02]  /*0e20*/  ISETP.GE.OR P1, PT, R9.reuse, UR9, P1 ;  /* 0x0000000909007c0c */ /* 0x040fe40008f26670 */
[----:B------:R-:W-:Y:S02]  /*0e30*/  ISETP.GE.OR P2, PT, R6, UR9, P2 ;  /* 0x0000000906007c0c */ /* 0x000fe40009746670 */
[----:B------:R-:W-:Y:S01]  /*0e40*/  IADD3 R6, PT, PT, R9, 0x3, RZ ;  /* 0x0000000309067810 */ /* 0x000fe20007ffe0ff */
[----:B------:R-:W-:Y:S01]  /*0e50*/  IMAD R9, R14, R11, UR6 ;  /* 0x000000060e097e24 */ /* 0x000fe2000f8e020b */
[----:B------:R-:W-:-:S02]  /*0e60*/  ISETP.LT.OR P3, PT, R8, UR11, !P0 ;  /* 0x0000000b08007c0c */ /* 0x000fc4000c761670 */
[----:B------:R-:W-:Y:S01]  /*0e70*/  ISETP.LT.OR P4, PT, R6, UR11, !P0 ;  /* 0x0000000b06007c0c */ /* 0x000fe2000c781670 */
[----:B--2---:R-:W-:Y:S01]  /*0e80*/  IMAD.WIDE R4, R9, 0x4, R4 ;  /* 0x0000000409047825 */ /* 0x004fe200078e0204 */
[----:B------:R-:W-:Y:S02]  /*0e90*/  ISETP.GE.OR P3, PT, R8, UR9, P3 ;  /* 0x0000000908007c0c */ /* 0x000fe40009f66670 */
[----:B------:R-:W-:Y:S02]  /*0ea0*/  ISETP.GE.OR P4, PT, R6, UR9, P4 ;  /* 0x0000000906007c0c */ /* 0x000fe4000a786670 */
[----:B------:R-:W-:Y:S01]  /*0eb0*/  CS2R R6, SRZ ;  /* 0x0000000000067805 */ /* 0x000fe2000001ff00 */
[----:B------:R-:W2:Y:S01]  /*0ec0*/  LDG.E R9, desc[UR14][R4.64] ;  /* 0x0000000e04097981 */ /* 0x000ea2000c1e1900 */
[----:B------:R-:W-:Y:S01]  /*0ed0*/  IMAD.MOV.U32 R8, RZ, RZ, RZ ;  /* 0x000000ffff087224 */ /* 0x000fe200078e00ff */
[----:B------:R-:W-:Y:S02]  /*0ee0*/  MOV R18, RZ ;  /* 0x000000ff00127202 */ /* 0x000fe40000000f00 */
[----:B------:R-:W3:Y:S04]  /*0ef0*/  LDG.E R17, desc[UR14][R4.64+0x4] ;  /* 0x0000040e04117981 */ /* 0x000ee8000c1e1900 */
[----:B------:R-:W2:Y:S04]  /*0f00*/  @!P1 LDG.E R7, desc[UR14][R2.64] ;  /* 0x0000000e02079981 */ /* 0x000ea8000c1e1900 */
[----:B------:R-:W3:Y:S04]  /*0f10*/  @!P2 LDG.E R6, desc[UR14][R2.64+0x4] ;  /* 0x0000040e0206a981 */ /* 0x000ee8000c1e1900 */
[----:B------:R-:W4:Y:S04]  /*0f20*/  LDG.E R19, desc[UR14][R4.64+0x8] ;  /* 0x0000080e04137981 */ /* 0x000f28000c1e1900 */
[----:B------:R-:W4:Y:S04]  /*0f30*/  @!P3 LDG.E R8, desc[UR14][R2.64+0x8] ;  /* 0x0000080e0208b981 */ /* 0x000f28000c1e1900 */
[----:B------:R-:W4:Y:S04]  /*0f40*/  @!P4 LDG.E R18, desc[UR14][R2.64+0xc] ;  /* 0x00000c0e0212c981 */ /* 0x000f28000c1e1900 */
[----:B------:R-:W4:Y:S01]  /*0f50*/  LDG.E R21, desc[UR14][R4.64+0xc] ;  /* 0x00000c0e04157981 */ /* 0x000f22000c1e1900 */
[----:B------:R-:W-:Y:S01]  /*0f60*/  UIADD3 UR6, UPT, UPT, UR6, 0x4, URZ ;  /* 0x0000000406067890 */ /* 0x000fe2000fffe0ff */
[----:B--2--5:R-:W-:-:S04]  /*0f70*/  FFMA R16, R9, R7, R16 ;  /* 0x0000000709107223 */ /* 0x024fc80000000010 */
[----:B---3--:R-:W-:-:S04]  /*0f80*/  FFMA R6, R17, R6, R16 ;  /* 0x0000000611067223 */ /* 0x008fc80000000010 */
[----:B----4-:R-:W-:-:S04]  /*0f90*/  FFMA R6, R19, R8, R6 ;  /* 0x0000000813067223 */ /* 0x010fc80000000006 */
[----:B------:R-:W-:-:S07]  /*0fa0*/  FFMA R16, R21, R18, R6 ;  /* 0x0000001215107223 */ /* 0x000fce0000000006 */
.L_x_4:
[----:B------:R-:W-:Y:S05]  /*0fb0*/  BRA.U !UP1, `(.L_x_3) ;  /* 0x00000001099c7547 */ /* 0x000fea000b800000 */
[----:B------:R-:W-:Y:S01]  /*0fc0*/  UISETP.NE.AND UP0, UPT, UR13, 0x1, UPT ;  /* 0x000000010d00788c */ /* 0x000fe2000bf05270 */
[----:B------:R-:W-:-:S08]  /*0fd0*/  LOP3.LUT P3, RZ, R11, 0x1, RZ, 0xc0, !PT ;  /* 0x000000010bff7812 */ /* 0x000fd0000786c0ff */
[----:B------:R-:W-:Y:S05]  /*0fe0*/  BRA.U !UP0, `(.L_x_5) ;  /* 0x0000000108547547 */ /* 0x000fea000b800000 */
[----:B------:R-:W0:Y:S01]  /*0ff0*/  LDC R7, c[0x0][0x3ac] ;  /* 0x0000eb00ff077b82 */ /* 0x000e220000000800 */
[----:B------:R-:W-:-:S07]  /*1000*/  IMAD R9, R14, R11, UR6 ;  /* 0x000000060e097e24 */ /* 0x000fce000f8e020b */
[----:B------:R-:W1:Y:S08]  /*1010*/  LDC.64 R4, c[0x0][0x388] ;  /* 0x0000e200ff047b82 */ /* 0x000e700000000a00 */
[----:B------:R-:W2:Y:S01]  /*1020*/  LDC.64 R2, c[0x0][0x3c0] ;  /* 0x0000f000ff027b82 */ /* 0x000ea20000000a00 */
[----:B0-----:R-:W-:-:S04]  /*1030*/  IMAD R7, R12, R7, UR6 ;  /* 0x000000060c077e24 */ /* 0x001fc8000f8e0207 */
[C---:B------:R-:W-:Y:S01]  /*1040*/  VIADD R6, R7.reuse, 0x1 ;  /* 0x0000000107067836 */ /* 0x040fe20000000000 */
[----:B------:R-:W-:-:S04]  /*1050*/  ISETP.LT.OR P1, PT, R7, UR11, !P0 ;  /* 0x0000000b07007c0c */ /* 0x000fc8000c721670 */
[----:B------:R-:W-:Y:S02]  /*1060*/  ISETP.GE.OR P1, PT, R7, UR9, P1 ;  /* 0x0000000907007c0c */ /* 0x000fe40008f26670 */
[----:B------:R-:W-:Y:S02]  /*1070*/  ISETP.LT.OR P2, PT, R6, UR11, !P0 ;  /* 0x0000000b06007c0c */ /* 0x000fe4000c741670 */
[----:B------:R-:W-:Y:S02]  /*1080*/  IADD3 R7, PT, PT, R10, R7, RZ ;  /* 0x000000070a077210 */ /* 0x000fe40007ffe0ff */
[----:B------:R-:W-:Y:S01]  /*1090*/  ISETP.GE.OR P2, PT, R6, UR9, P2 ;  /* 0x0000000906007c0c */ /* 0x000fe20009746670 */
[----:B--2---:R-:W-:-:S04]  /*10a0*/  IMAD.WIDE R2, R9, 0x4, R2 ;  /* 0x0000000409027825 */ /* 0x004fc800078e0202 */
[----:B-1----:R-:W-:Y:S01]  /*10b0*/  IMAD.WIDE R4, R7, 0x4, R4 ;  /* 0x0000000407047825 */ /* 0x002fe200078e0204 */
[----:B------:R-:W-:Y:S01]  /*10c0*/  CS2R R6, SRZ ;  /* 0x0000000000067805 */ /* 0x000fe2000001ff00 */
[----:B------:R-:W2:Y:S04]  /*10d0*/  LDG.E R9, desc[UR14][R2.64] ;  /* 0x0000000e02097981 */ /* 0x000ea8000c1e1900 */
[----:B------:R-:W3:Y:S04]  /*10e0*/  LDG.E R17, desc[UR14][R2.64+0x4] ;  /* 0x0000040e02117981 */ /* 0x000ee8000c1e1900 */
[----:B------:R-:W2:Y:S04]  /*10f0*/  @!P1 LDG.E R7, desc[UR14][R4.64] ;  /* 0x0000000e04079981 */ /* 0x000ea8000c1e1900 */
[----:B------:R-:W3:Y:S01]  /*1100*/  @!P2 LDG.E R6, desc[UR14][R4.64+0x4] ;  /* 0x0000040e0406a981 */ /* 0x000ee2000c1e1900 */
[----:B------:R-:W-:Y:S01]  /*1110*/  UIADD3 UR6, UPT, UPT, UR6, 0x2, URZ ;  /* 0x0000000206067890 */ /* 0x000fe2000fffe0ff */
[----:B--2--5:R-:W-:-:S04]  /*1120*/  FFMA R16, R9, R7, R16 ;  /* 0x0000000709107223 */ /* 0x024fc80000000010 */
[----:B---3--:R-:W-:-:S07]  /*1130*/  FFMA R16, R17, R6, R16 ;  /* 0x0000000611107223 */ /* 0x008fce0000000010 */
.L_x_5:
[----:B------:R-:W-:Y:S05]  /*1140*/  @!P3 BRA `(.L_x_3) ;  /* 0x000000000038b947 */ /* 0x000fea0003800000 */
[----:B------:R-:W0:Y:S01]  /*1150*/  LDC R9, c[0x0][0x3ac] ;  /* 0x0000eb00ff097b82 */ /* 0x000e220000000800 */
[----:B------:R-:W-:Y:S02]  /*1160*/  IMAD R11, R14, R11, UR6 ;  /* 0x000000060e0b7e24 */ /* 0x000fe4000f8e020b */
[----:B------:R-:W-:-:S05]  /*1170*/  HFMA2 R7, -RZ, RZ, 0, 0 ;  /* 0x00000000ff077431 */ /* 0x000fca00000001ff */
[----:B------:R-:W1:Y:S01]  /*1180*/  LDC.64 R4, c[0x0][0x3c0] ;  /* 0x0000f000ff047b82 */ /* 0x000e620000000a00 */
[----:B0-----:R-:W-:-:S05]  /*1190*/  IMAD R9, R12, R9, UR6 ;  /* 0x000000060c097e24 */ /* 0x001fca000f8e0209 */
[----:B------:R-:W-:Y:S01]  /*11a0*/  ISETP.LT.OR P0, PT, R9, UR11, !P0 ;  /* 0x0000000b09007c0c */ /* 0x000fe2000c701670 */
[----:B-1----:R-:W-:-:S03]  /*11b0*/  IMAD.WIDE R4, R11, 0x4, R4 ;  /* 0x000000040b047825 */ /* 0x002fc600078e0204 */
[----:B------:R-:W-:-:S03]  /*11c0*/  ISETP.GE.OR P0, PT, R9, UR9, P0 ;  /* 0x0000000909007c0c */ /* 0x000fc60008706670 */
[----:B------:R-:W2:Y:S10]  /*11d0*/  LDG.E R5, desc[UR14][R4.64] ;  /* 0x0000000e04057981 */ /* 0x000eb4000c1e1900 */
[----:B------:R-:W0:Y:S01]  /*11e0*/  @!P0 LDC.64 R2, c[0x0][0x388] ;  /* 0x0000e200ff028b82 */ /* 0x000e220000000a00 */
[----:B------:R-:W-:-:S04]  /*11f0*/  @!P0 IMAD.IADD R9, R10, 0x1, R9 ;  /* 0x000000010a098824 */ /* 0x000fc800078e0209 */
[----:B0-----:R-:W-:-:S05]  /*1200*/  @!P0 IMAD.WIDE R2, R9, 0x4, R2 ;  /* 0x0000000409028825 */ /* 0x001fca00078e0202 */
[----:B------:R-:W2:Y:S02]  /*1210*/  @!P0 LDG.E R7, desc[UR14][R2.64] ;  /* 0x0000000e02078981 */ /* 0x000ea4000c1e1900 */
[----:B--2--5:R-:W-:-:S07]  /*1220*/  FFMA R16, R5, R7, R16 ;  /* 0x0000000705107223 */ /* 0x024fce0000000010 */
.L_x_3:
[----:B------:R-:W-:Y:S05]  /*1230*/  @P5 BRA `(.L_x_6) ;  /* 0xfffffff4005c5947 */ /* 0x000fea000383ffff */
[----:B------:R-:W0:Y:S01]  /*1240*/  LDCU UR5, c[0x0][0x390] ;  /* 0x00007200ff0577ac */ /* 0x000e220008000800 */
[----:B------:R-:W-:-:S04]  /*1250*/  UIADD3 UR4, UPT, UPT, UR4, 0x1, URZ ;  /* 0x0000000104047890 */ /* 0x000fc8000fffe0ff */
[----:B0-----:R-:W-:-:S09]  /*1260*/  UISETP.NE.AND UP0, UPT, UR4, UR5, UPT ;  /* 0x000000050400728c */ /* 0x001fd2000bf05270 */
[----:B------:R-:W-:Y:S05]  /*1270*/  BRA.U UP0, `(.L_x_7) ;  /* 0xfffffff500407547 */ /* 0x000fea000b83ffff */
.L_x_0:
[----:B------:R-:W0:Y:S01]  /*1280*/  LDCU.64 UR4, c[0x0][0x3b0] ;  /* 0x00007600ff0477ac */ /* 0x000e220008000a00 */
[----:B------:R-:W1:Y:S01]  /*1290*/  LDC.64 R2, c[0x0][0x380] ;  /* 0x0000e000ff027b82 */ /* 0x000e620000000a00 */
[----:B0-----:R-:W-:-:S04]  /*12a0*/  IMAD R13, R13, UR4, R0 ;  /* 0x000000040d0d7c24 */ /* 0x001fc8000f8e0200 */
[----:B------:R-:W-:-:S04]  /*12b0*/  IMAD R13, R13, UR5, R12 ;  /* 0x000000050d0d7c24 */ /* 0x000fc8000f8e020c */
[----:B-1----:R-:W-:-:S05]  /*12c0*/  IMAD.WIDE R2, R13, 0x4, R2 ;  /* 0x000000040d027825 */ /* 0x002fca00078e0202 */
[----:B-----5:R-:W-:Y:S01]  /*12d0*/  STG.E desc[UR14][R2.64], R16 ;  /* 0x0000001002007986 */ /* 0x020fe2000c10190e */
[----:B------:R-:W-:Y:S05]  /*12e0*/  EXIT ;  /* 0x000000000000794d */ /* 0x000fea0003800000 */
.L_x_8:
[----:B------:R-:W-:-:S00]  /*12f0*/  BRA `(.L_x_8) ;  /* 0xfffffffc00fc7947 */ /* 0x000fc0000383ffff */
[----:B------:R-:W-:-:S00]  /*1300*/  NOP ;  /* 0x0000000000007918 */ /* 0x000fc00000000000 */
[----:B------:R-:W-:-:S00]  /*1310*/  NOP ;  /* 0x0000000000007918 */ /* 0x000fc00000000000 */
[----:B------:R-:W-:-:S00]  /*1320*/  NOP ;  /* 0x0000000000007918 */ /* 0x000fc00000000000 */
[----:B------:R-:W-:-:S00]  /*1330*/  NOP ;  /* 0x0000000000007918 */ /* 0x000fc00000000000 */
[----:B------:R-:W-:-:S00]  /*1340*/  NOP ;  /* 0x0000000000007918 */ /* 0x000fc00000000000 */
[----:B------:R-:W-:-:S00]  /*1350*/  NOP ;  /* 0x0000000000007918 */ /* 0x000fc00000000000 */
[----:B------:R-:W-:-:S00]  /*1360*/  NOP ;  /* 0x0000000000007918 */ /* 0x000fc00000000000 */
[----:B------:R-:W-:-:S00]  /*1370*/  NOP ;  /* 0x0000000000007918 */ /* 0x000fc00000000000 */
.L_x_9:


//--------------------- .nv.shared.reserved.0     --------------------------
	.section	.nv.shared.reserved.0,"aw",@nobits
	.weak		__nv_reservedSMEM_offset_0_alias
	.size		__nv_reservedSMEM_offset_0_alias, 0, 64
	.other		__nv_reservedSMEM_offset_0_alias,@"STO_CUDA_RESERVED_SHARED STV_DEFAULT"
__nv_reservedSMEM_offset_0_alias:
	.zero		0
	.zero		64


//--------------------- .nv.constant0._Z10ConvKernelPfPKfiiiiiiiiiiiiS_S_ --------------------------
	.section	.nv.constant0._Z10ConvKernelPfPKfiiiiiiiiiiiiS_S_,"a",@progbits
	.sectionflags	@""
	.align	4
.nv.constant0._Z10ConvKernelPfPKfiiiiiiiiiiiiS_S_:
	.zero		976


//--------------------- SYMBOLS --------------------------

	.type		.nv.reservedSmem.offset0,@object
	.size		.nv.reservedSmem.offset0,0x4
